//
// Generated by NVIDIA NVVM Compiler
//
// Compiler Build ID: CL-36424714
// Cuda compilation tools, release 13.0, V13.0.88
// Based on NVVM 20.0.0
//

.version 9.0
.target sm_100
.address_size 64

	// .globl	_Z22VectorDotProductKernelILi1024EEvPKfS1_iRf
// _ZZ22VectorDotProductKernelILi1024EEvPKfS1_iRfE4smem has been demoted

.visible .entry _Z22VectorDotProductKernelILi1024EEvPKfS1_iRf(
	.param .u64 .ptr .align 1 _Z22VectorDotProductKernelILi1024EEvPKfS1_iRf_param_0,
	.param .u64 .ptr .align 1 _Z22VectorDotProductKernelILi1024EEvPKfS1_iRf_param_1,
	.param .u32 _Z22VectorDotProductKernelILi1024EEvPKfS1_iRf_param_2,
	.param .u64 .ptr .align 1 _Z22VectorDotProductKernelILi1024EEvPKfS1_iRf_param_3
)
{
	.reg .pred 	%p<14>;
	.reg .b32 	%r<14>;
	.reg .b32 	%f<36>;
	.reg .b64 	%rd<10>;
	// demoted variable
	.shared .align 4 .b8 _ZZ22VectorDotProductKernelILi1024EEvPKfS1_iRfE4smem[4096];
	ld.param.u64 	%rd4, [_Z22VectorDotProductKernelILi1024EEvPKfS1_iRf_param_0];
	ld.param.u64 	%rd5, [_Z22VectorDotProductKernelILi1024EEvPKfS1_iRf_param_1];
	ld.param.u32 	%r8, [_Z22VectorDotProductKernelILi1024EEvPKfS1_iRf_param_2];
	ld.param.u64 	%rd6, [_Z22VectorDotProductKernelILi1024EEvPKfS1_iRf_param_3];
	mov.u32 	%r9, %ctaid.x;
	mov.u32 	%r1, %ntid.x;
	mov.u32 	%r2, %tid.x;
	mad.lo.s32 	%r13, %r9, %r1, %r2;
	setp.ge.s32 	%p1, %r13, %r8;
	@%p1 bra 	$L__BB0_25;
	shl.b32 	%r10, %r2, 2;
	mov.u32 	%r11, _ZZ22VectorDotProductKernelILi1024EEvPKfS1_iRfE4smem;
	add.s32 	%r4, %r11, %r10;
	mov.u32 	%r12, %nctaid.x;
	mul.lo.s32 	%r5, %r1, %r12;
	cvta.to.global.u64 	%rd1, %rd4;
	cvta.to.global.u64 	%rd2, %rd5;
	cvta.to.global.u64 	%rd3, %rd6;
$L__BB0_2:
	setp.gt.u32 	%p2, %r2, 511;
	mul.wide.s32 	%rd7, %r13, 4;
	add.s64 	%rd8, %rd1, %rd7;
	ld.global.f32 	%f1, [%rd8];
	add.s64 	%rd9, %rd2, %rd7;
	ld.global.f32 	%f2, [%rd9];
	mul.f32 	%f3, %f1, %f2;
	st.shared.f32 	[%r4], %f3;
	bar.sync 	0;
	@%p2 bra 	$L__BB0_4;
	ld.shared.f32 	%f4, [%r4+2048];
	ld.shared.f32 	%f5, [%r4];
	add.f32 	%f6, %f4, %f5;
	st.shared.f32 	[%r4], %f6;
$L__BB0_4:
	setp.gt.u32 	%p3, %r2, 255;
	bar.sync 	0;
	@%p3 bra 	$L__BB0_6;
	ld.shared.f32 	%f7, [%r4+1024];
	ld.shared.f32 	%f8, [%r4];
	add.f32 	%f9, %f7, %f8;
	st.shared.f32 	[%r4], %f9;
$L__BB0_6:
	setp.gt.u32 	%p4, %r2, 127;
	bar.sync 	0;
	@%p4 bra 	$L__BB0_8;
	ld.shared.f32 	%f10, [%r4+512];
	ld.shared.f32 	%f11, [%r4];
	add.f32 	%f12, %f10, %f11;
	st.shared.f32 	[%r4], %f12;
$L__BB0_8:
	setp.gt.u32 	%p5, %r2, 63;
	bar.sync 	0;
	@%p5 bra 	$L__BB0_10;
	ld.shared.f32 	%f13, [%r4+256];
	ld.shared.f32 	%f14, [%r4];
	add.f32 	%f15, %f13, %f14;
	st.shared.f32 	[%r4], %f15;
$L__BB0_10:
	setp.gt.u32 	%p6, %r2, 31;
	bar.sync 	0;
	@%p6 bra 	$L__BB0_12;
	ld.shared.f32 	%f16, [%r4+128];
	ld.shared.f32 	%f17, [%r4];
	add.f32 	%f18, %f16, %f17;
	st.shared.f32 	[%r4], %f18;
$L__BB0_12:
	setp.gt.u32 	%p7, %r2, 15;
	bar.sync 	0;
	@%p7 bra 	$L__BB0_14;
	ld.shared.f32 	%f19, [%r4+64];
	ld.shared.f32 	%f20, [%r4];
	add.f32 	%f21, %f19, %f20;
	st.shared.f32 	[%r4], %f21;
$L__BB0_14:
	setp.gt.u32 	%p8, %r2, 7;
	bar.sync 	0;
	@%p8 bra 	$L__BB0_16;
	ld.shared.f32 	%f22, [%r4+32];
	ld.shared.f32 	%f23, [%r4];
	add.f32 	%f24, %f22, %f23;
	st.shared.f32 	[%r4], %f24;
$L__BB0_16:
	setp.gt.u32 	%p9, %r2, 3;
	bar.sync 	0;
	@%p9 bra 	$L__BB0_18;
	ld.shared.f32 	%f25, [%r4+16];
	ld.shared.f32 	%f26, [%r4];
	add.f32 	%f27, %f25, %f26;
	st.shared.f32 	[%r4], %f27;
$L__BB0_18:
	setp.gt.u32 	%p10, %r2, 1;
	bar.sync 	0;
	@%p10 bra 	$L__BB0_20;
	ld.shared.f32 	%f28, [%r4+8];
	ld.shared.f32 	%f29, [%r4];
	add.f32 	%f30, %f28, %f29;
	st.shared.f32 	[%r4], %f30;
$L__BB0_20:
	setp.ne.s32 	%p11, %r2, 0;
	bar.sync 	0;
	@%p11 bra 	$L__BB0_22;
	ld.shared.f32 	%f31, [_ZZ22VectorDotProductKernelILi1024EEvPKfS1_iRfE4smem+4];
	ld.shared.f32 	%f32, [%r4];
	add.f32 	%f33, %f31, %f32;
	st.shared.f32 	[%r4], %f33;
$L__BB0_22:
	setp.ne.s32 	%p12, %r2, 0;
	bar.sync 	0;
	@%p12 bra 	$L__BB0_24;
	ld.shared.f32 	%f34, [_ZZ22VectorDotProductKernelILi1024EEvPKfS1_iRfE4smem];
	atom.global.add.f32 	%f35, [%rd3], %f34;
$L__BB0_24:
	add.s32 	%r13, %r13, %r5;
	setp.lt.s32 	%p13, %r13, %r8;
	@%p13 bra 	$L__BB0_2;
$L__BB0_25:
	ret;

}


// ===== COMPILED SASS (sm_100) =====

	.target	sm_100

	.elftype	@"ET_EXEC"


//--------------------- .note.nv.tkinfo           --------------------------
	.section	.note.nv.tkinfo,"",@"SHT_NOTE"
	.sectionflags	@"SHF_NOTE_NV_TKINFO"
	.tkinfo
        /*0018*/ 	.word	0x00000002
        /*0030*/ 	.string	""
        /*0030*/ 	.string	"ptxas"
        /*0030*/ 	.string	"Cuda compilation tools, release 13.0, V13.0.88"
        /*0030*/ 	.string	"Build cuda_13.0.r13.0/compiler.36424714_0"
        /*0030*/ 	.string	"-arch sm_100 -m 64 "



//--------------------- .note.nv.cuinfo           --------------------------
	.section	.note.nv.cuinfo,"",@"SHT_NOTE"
	.sectionflags	@"SHF_NOTE_NV_CUINFO"
        /*0018*/ 	.short	0x0002
        /*001a*/ 	.short	0x0064
        /*001c*/ 	.short	0x0082
	.zero		2


//--------------------- .nv.info                  --------------------------
	.section	.nv.info,"",@"SHT_CUDA_INFO"
	.align	4


	//----- nvinfo : EIATTR_REGCOUNT
	.align		4
        /*0000*/ 	.byte	0x04, 0x2f
        /*0002*/ 	.short	(.L_1 - .L_0)
	.align		4
.L_0:
        /*0004*/ 	.word	index@(_Z22VectorDotProductKernelILi1024EEvPKfS1_iRf)
        /*0008*/ 	.word	0x00000012


	//----- nvinfo : EIATTR_FRAME_SIZE
	.align		4
.L_1:
        /*000c*/ 	.byte	0x04, 0x11
        /*000e*/ 	.short	(.L_3 - .L_2)
	.align		4
.L_2:
        /*0010*/ 	.word	index@(_Z22VectorDotProductKernelILi1024EEvPKfS1_iRf)
        /*0014*/ 	.word	0x00000000


	//----- nvinfo : EIATTR_MIN_STACK_SIZE
	.align		4
.L_3:
        /*0018*/ 	.byte	0x04, 0x12
        /*001a*/ 	.short	(.L_5 - .L_4)
	.align		4
.L_4:
        /*001c*/ 	.word	index@(_Z22VectorDotProductKernelILi1024EEvPKfS1_iRf)
        /*0020*/ 	.word	0x00000000
.L_5:


//--------------------- .nv.compat                --------------------------
	.section	.nv.compat,"",@"SHT_CUDA_COMPAT_INFO"
	.align	4
        /*0000*/ 	.byte	0x02, 0x09, 0x00, 0x00, 0x02, 0x02, 0x01, 0x00, 0x02, 0x05, 0x05, 0x00, 0x03, 0x07, 0x01, 0x01
        /*0010*/ 	.byte	0x02, 0x03, 0x00, 0x00, 0x02, 0x06, 0x01, 0x00, 0x04, 0x0b, 0x08, 0x00, 0x09, 0x00, 0x00, 0x00
        /*0020*/ 	.byte	0x00, 0x00, 0x00, 0x00


//--------------------- .nv.info._Z22VectorDotProductKernelILi1024EEvPKfS1_iRf --------------------------
	.section	.nv.info._Z22VectorDotProductKernelILi1024EEvPKfS1_iRf,"",@"SHT_CUDA_INFO"
	.sectionflags	@""
	.align	4


	//----- nvinfo : EIATTR_CUDA_API_VERSION
	.align		4
        /*0000*/ 	.byte	0x04, 0x37
        /*0002*/ 	.short	(.L_7 - .L_6)
.L_6:
        /*0004*/ 	.word	0x00000082


	//----- nvinfo : EIATTR_KPARAM_INFO
	.align		4
.L_7:
        /*0008*/ 	.byte	0x04, 0x17
        /*000a*/ 	.short	(.L_9 - .L_8)
.L_8:
        /*000c*/ 	.word	0x00000000
        /*0010*/ 	.short	0x0003
        /*0012*/ 	.short	0x0018
        /*0014*/ 	.byte	0x00, 0xf5, 0x21, 0x00


	//----- nvinfo : EIATTR_KPARAM_INFO
	.align		4
.L_9:
        /*0018*/ 	.byte	0x04, 0x17
        /*001a*/ 	.short	(.L_11 - .L_10)
.L_10:
        /*001c*/ 	.word	0x00000000
        /*0020*/ 	.short	0x0002
        /*0022*/ 	.short	0x0010
        /*0024*/ 	.byte	0x00, 0xf0, 0x11, 0x00


	//----- nvinfo : EIATTR_KPARAM_INFO
	.align		4
.L_11:
        /*0028*/ 	.byte	0x04, 0x17
        /*002a*/ 	.short	(.L_13 - .L_12)
.L_12:
        /*002c*/ 	.word	0x00000000
        /*0030*/ 	.short	0x0001
        /*0032*/ 	.short	0x0008
        /*0034*/ 	.byte	0x00, 0xf5, 0x21, 0x00


	//----- nvinfo : EIATTR_KPARAM_INFO
	.align		4
.L_13:
        /*0038*/ 	.byte	0x04, 0x17
        /*003a*/ 	.short	(.L_15 - .L_14)
.L_14:
        /*003c*/ 	.word	0x00000000
        /*0040*/ 	.short	0x0000
        /*0042*/ 	.short	0x0000
        /*0044*/ 	.byte	0x00, 0xf5, 0x21, 0x00


	//----- nvinfo : EIATTR_SPARSE_MMA_MASK
	.align		4
.L_15:
        /*0048*/ 	.byte	0x03, 0x50
        /*004a*/ 	.short	0x0000


	//----- nvinfo : EIATTR_MAXREG_COUNT
	.align		4
        /*004c*/ 	.byte	0x03, 0x1b
        /*004e*/ 	.short	0x00ff


	//----- nvinfo : EIATTR_NUM_BARRIERS
	.align		4
        /*0050*/ 	.byte	0x02, 0x4c
        /*0052*/ 	.byte	0x01
	.zero		1


	//----- nvinfo : EIATTR_MERCURY_ISA_VERSION
	.align		4
        /*0054*/ 	.byte	0x03, 0x5f
        /*0056*/ 	.short	0x0101


	//----- nvinfo : EIATTR_VRC_CTA_INIT_COUNT
	.align		4
        /*0058*/ 	.byte	0x02, 0x4a
	.zero		1
	.zero		1


	//----- nvinfo : EIATTR_EXIT_INSTR_OFFSETS
	.align		4
        /*005c*/ 	.byte	0x04, 0x1c
        /*005e*/ 	.short	(.L_17 - .L_16)


	//   ....[0]....
.L_16:
        /*0060*/ 	.word	0x00000070


	//   ....[1]....
        /*0064*/ 	.word	0x00000650


	//----- nvinfo : EIATTR_CRS_STACK_SIZE
	.align		4
.L_17:
        /*0068*/ 	.byte	0x04, 0x1e
        /*006a*/ 	.short	(.L_19 - .L_18)
.L_18:
        /*006c*/ 	.word	0x00000000


	//----- nvinfo : EIATTR_CBANK_PARAM_SIZE
	.align		4
.L_19:
        /*0070*/ 	.byte	0x03, 0x19
        /*0072*/ 	.short	0x0020


	//----- nvinfo : EIATTR_PARAM_CBANK
	.align		4
        /*0074*/ 	.byte	0x04, 0x0a
        /*0076*/ 	.short	(.L_21 - .L_20)
	.align		4
.L_20:
        /*0078*/ 	.word	index@(.nv.constant0._Z22VectorDotProductKernelILi1024EEvPKfS1_iRf)
        /*007c*/ 	.short	0x0380
        /*007e*/ 	.short	0x0020


	//----- nvinfo : EIATTR_SW_WAR
	.align		4
.L_21:
        /*0080*/ 	.byte	0x04, 0x36
        /*0082*/ 	.short	(.L_23 - .L_22)
.L_22:
        /*0084*/ 	.word	0x00000008
.L_23:


//--------------------- .nv.callgraph             --------------------------
	.section	.nv.callgraph,"",@"SHT_CUDA_CALLGRAPH"
	.align	4
	.sectionentsize	8
	.align		4
        /*0000*/ 	.word	0x00000000
	.align		4
        /*0004*/ 	.word	0xffffffff
	.align		4
        /*0008*/ 	.word	0x00000000
	.align		4
        /*000c*/ 	.word	0xfffffffe
	.align		4
        /*0010*/ 	.word	0x00000000
	.align		4
        /*0014*/ 	.word	0xfffffffd
	.align		4
        /*0018*/ 	.word	0x00000000
	.align		4
        /*001c*/ 	.word	0xfffffffc


//--------------------- .text._Z22VectorDotProductKernelILi1024EEvPKfS1_iRf --------------------------
	.section	.text._Z22VectorDotProductKernelILi1024EEvPKfS1_iRf,"ax",@progbits
	.align	128
        .global         _Z22VectorDotProductKernelILi1024EEvPKfS1_iRf
        .type           _Z22VectorDotProductKernelILi1024EEvPKfS1_iRf,@function
        .size           _Z22VectorDotProductKernelILi1024EEvPKfS1_iRf,(.L_x_4 - _Z22VectorDotProductKernelILi1024EEvPKfS1_iRf)
        .other          _Z22VectorDotProductKernelILi1024EEvPKfS1_iRf,@"STO_CUDA_ENTRY STV_DEFAULT"
_Z22VectorDotProductKernelILi1024EEvPKfS1_iRf:
.text._Z22VectorDotProductKernelILi1024EEvPKfS1_iRf:
[----:B------:R-:W-:Y:S01]  /*0000*/  LDC R1, c[0x0][0x37c] ;  /* 0x0000df00ff017b82 */ /* 0x000fe20000000800 */
[----:B------:R-:W0:Y:S07]  /*0010*/  S2R R0, SR_TID.X ;  /* 0x0000000000007919 */ /* 0x000e2e0000002100 */
[----:B------:R-:W0:Y:S01]  /*0020*/  S2UR UR4, SR_CTAID.X ;  /* 0x00000000000479c3 */ /* 0x000e220000002500 */
[----:B------:R-:W1:Y:S07]  /*0030*/  LDCU UR5, c[0x0][0x390] ;  /* 0x00007200ff0577ac */ /* 0x000e6e0008000800 */
[----:B------:R-:W0:Y:S02]  /*0040*/  LDC R9, c[0x0][0x360] ;  /* 0x0000d800ff097b82 */ /* 0x000e240000000800 */
[----:B0-----:R-:W-:-:S05]  /*0050*/  IMAD R7, R9, UR4, R0 ;  /* 0x0000000409077c24 */ /* 0x001fca000f8e0200 */
[----:B-1----:R-:W-:-:S13]  /*0060*/  ISETP.GE.AND P0, PT, R7, UR5, PT ;  /* 0x0000000507007c0c */ /* 0x002fda000bf06270 */
[----:B------:R-:W-:Y:S05]  /*0070*/  @P0 EXIT ;  /* 0x000000000000094d */ /* 0x000fea0003800000 */
[----:B------:R-:W0:Y:S01]  /*0080*/  S2UR UR5, SR_CgaCtaId ;  /* 0x00000000000579c3 */ /* 0x000e220000008800 */
[----:B------:R-:W1:Y:S01]  /*0090*/  LDCU UR6, c[0x0][0x370] ;  /* 0x00006e00ff0677ac */ /* 0x000e620008000800 */
[----:B------:R-:W-:Y:S01]  /*00a0*/  UMOV UR4, 0x400 ;  /* 0x0000040000047882 */ /* 0x000fe20000000000 */
[----:B------:R-:W2:Y:S05]  /*00b0*/  LDCU.64 UR8, c[0x0][0x358] ;  /* 0x00006b00ff0877ac */ /* 0x000eaa0008000a00 */
[----:B------:R-:W3:Y:S01]  /*00c0*/  LDC.64 R2, c[0x0][0x380] ;  /* 0x0000e000ff027b82 */ /* 0x000ee20000000a00 */
[----:B------:R-:W4:Y:S07]  /*00d0*/  LDCU UR7, c[0x0][0x390] ;  /* 0x00007200ff0777ac */ /* 0x000f2e0008000800 */
[----:B------:R-:W2:Y:S01]  /*00e0*/  LDC.64 R4, c[0x0][0x388] ;  /* 0x0000e200ff047b82 */ /* 0x000ea20000000a00 */
[----:B-1----:R-:W-:Y:S01]  /*00f0*/  IMAD R6, R9, UR6, RZ ;  /* 0x0000000609067c24 */ /* 0x002fe2000f8e02ff */
[----:B0-----:R-:W-:-:S06]  /*0100*/  ULEA UR4, UR5, UR4, 0x18 ;  /* 0x0000000405047291 */ /* 0x001fcc000f8ec0ff */
[----:B----4-:R-:W-:-:S07]  /*0110*/  LEA R8, R0, UR4, 0x2 ;  /* 0x0000000400087c11 */ /* 0x010fce000f8e10ff */
.L_x_2:
[----:B01-3--:R-:W-:-:S04]  /*0120*/  IMAD.WIDE R10, R7, 0x4, R2 ;  /* 0x00000004070a7825 */ /* 0x00bfc800078e0202 */
[----:B--2---:R-:W-:Y:S02]  /*0130*/  IMAD.WIDE R12, R7, 0x4, R4 ;  /* 0x00000004070c7825 */ /* 0x004fe400078e0204 */
[----:B------:R-:W2:Y:S04]  /*0140*/  LDG.E R10, desc[UR8][R10.64] ;  /* 0x000000080a0a7981 */ /* 0x000ea8000c1e1900 */
[----:B------:R-:W2:Y:S01]  /*0150*/  LDG.E R13, desc[UR8][R12.64] ;  /* 0x000000080c0d7981 */ /* 0x000ea2000c1e1900 */
[----:B------:R-:W-:Y:S05]  /*0160*/  WARPSYNC.ALL ;  /* 0x0000000000007948 */ /* 0x000fea0003800000 */
[C---:B------:R-:W-:Y:S01]  /*0170*/  ISETP.GT.U32.AND P1, PT, R0.reuse, 0x1ff, PT ;  /* 0x000001ff0000780c */ /* 0x040fe20003f24070 */
[----:B------:R-:W-:Y:S01]  /*0180*/  BSSY.RECONVERGENT B0, `(.L_x_0) ;  /* 0x000004b000007945 */ /* 0x000fe20003800200 */
[----:B------:R-:W-:-:S02]  /*0190*/  ISETP.GT.U32.AND P0, PT, R0, 0xff, PT ;  /* 0x000000ff0000780c */ /* 0x000fc40003f04070 */
[----:B------:R-:W-:Y:S02]  /*01a0*/  ISETP.GT.U32.AND P2, PT, R0, 0x1, PT ;  /* 0x000000010000780c */ /* 0x000fe40003f44070 */
[----:B------:R-:W-:Y:S01]  /*01b0*/  IADD3 R7, PT, PT, R6, R7, RZ ;  /* 0x0000000706077210 */ /* 0x000fe20007ffe0ff */
[----:B--2---:R-:W-:-:S05]  /*01c0*/  FMUL R9, R10, R13 ;  /* 0x0000000d0a097220 */ /* 0x004fca0000400000 */
[----:B------:R-:W-:Y:S01]  /*01d0*/  STS [R8], R9 ;  /* 0x0000000908007388 */ /* 0x000fe20000000800 */
[----:B------:R-:W-:Y:S06]  /*01e0*/  BAR.SYNC.DEFER_BLOCKING 0x0 ;  /* 0x0000000000007b1d */ /* 0x000fec0000010000 */
[----:B------:R-:W-:Y:S04]  /*01f0*/  @!P1 LDS R14, [R8+0x800] ;  /* 0x00080000080e9984 */ /* 0x000fe80000000800 */
[----:B------:R-:W0:Y:S02]  /*0200*/  @!P1 LDS R15, [R8] ;  /* 0x00000000080f9984 */ /* 0x000e240000000800 */
[----:B0-----:R-:W-:-:S05]  /*0210*/  @!P1 FADD R15, R14, R15 ;  /* 0x0000000f0e0f9221 */ /* 0x001fca0000000000 */
[----:B------:R-:W-:Y:S01]  /*0220*/  @!P1 STS [R8], R15 ;  /* 0x0000000f08009388 */ /* 0x000fe20000000800 */
[----:B------:R-:W-:Y:S01]  /*0230*/  BAR.SYNC.DEFER_BLOCKING 0x0 ;  /* 0x0000000000007b1d */ /* 0x000fe20000010000 */
[----:B------:R-:W-:-:S05]  /*0240*/  ISETP.GT.U32.AND P1, PT, R0, 0x7f, PT ;  /* 0x0000007f0000780c */ /* 0x000fca0003f24070 */
        /* <DEDUP_REMOVED lines=33> */
[----:B------:R0:W-:Y:S01]  /*0460*/  @!P1 STS [R8], R13 ;  /* 0x0000000d08009388 */ /* 0x0001e20000000800 */
[----:B------:R-:W-:Y:S01]  /*0470*/  BAR.SYNC.DEFER_BLOCKING 0x0 ;  /* 0x0000000000007b1d */ /* 0x000fe20000010000 */
[----:B------:R-:W-:-:S13]  /*0480*/  ISETP.NE.AND P1, PT, R0, RZ, PT ;  /* 0x000000ff0000720c */ /* 0x000fda0003f25270 */
[----:B0-----:R-:W0:Y:S01]  /*0490*/  @!P1 S2R R13, SR_CgaCtaId ;  /* 0x00000000000d9919 */ /* 0x001e220000008800 */
[----:B------:R-:W-:Y:S01]  /*04a0*/  @!P1 MOV R12, 0x400 ;  /* 0x00000400000c9802 */ /* 0x000fe20000000f00 */
[----:B------:R-:W-:Y:S04]  /*04b0*/  @!P0 LDS R10, [R8+0x10] ;  /* 0x00001000080a8984 */ /* 0x000fe80000000800 */
[----:B------:R-:W1:Y:S02]  /*04c0*/  @!P0 LDS R11, [R8] ;  /* 0x00000000080b8984 */ /* 0x000e640000000800 */
[----:B-1----:R-:W-:-:S05]  /*04d0*/  @!P0 FADD R11, R10, R11 ;  /* 0x0000000b0a0b8221 */ /* 0x002fca0000000000 */
[----:B------:R-:W-:Y:S01]  /*04e0*/  @!P0 STS [R8], R11 ;  /* 0x0000000b08008388 */ /* 0x000fe20000000800 */
[----:B------:R-:W-:Y:S01]  /*04f0*/  BAR.SYNC.DEFER_BLOCKING 0x0 ;  /* 0x0000000000007b1d */ /* 0x000fe20000010000 */
[----:B------:R-:W-:-:S05]  /*0500*/  ISETP.GE.AND P0, PT, R7, UR7, PT ;  /* 0x0000000707007c0c */ /* 0x000fca000bf06270 */
[----:B------:R-:W-:Y:S04]  /*0510*/  @!P2 LDS R9, [R8+0x8] ;  /* 0x000008000809a984 */ /* 0x000fe80000000800 */
[----:B------:R-:W1:Y:S02]  /*0520*/  @!P2 LDS R10, [R8] ;  /* 0x00000000080aa984 */ /* 0x000e640000000800 */
[----:B-1----:R-:W-:Y:S01]  /*0530*/  @!P2 FADD R9, R9, R10 ;  /* 0x0000000a0909a221 */ /* 0x002fe20000000000 */
[----:B0-----:R-:W-:-:S04]  /*0540*/  @!P1 LEA R10, R13, R12, 0x18 ;  /* 0x0000000c0d0a9211 */ /* 0x001fc800078ec0ff */
[----:B------:R-:W-:Y:S01]  /*0550*/  @!P2 STS [R8], R9 ;  /* 0x000000090800a388 */ /* 0x000fe20000000800 */
[----:B------:R-:W-:Y:S06]  /*0560*/  BAR.SYNC.DEFER_BLOCKING 0x0 ;  /* 0x0000000000007b1d */ /* 0x000fec0000010000 */
[----:B------:R-:W-:Y:S04]  /*0570*/  @!P1 LDS R10, [R10+0x4] ;  /* 0x000004000a0a9984 */ /* 0x000fe80000000800 */
[----:B------:R-:W0:Y:S02]  /*0580*/  @!P1 LDS R11, [R8] ;  /* 0x00000000080b9984 */ /* 0x000e240000000800 */
[----:B0-----:R-:W-:-:S05]  /*0590*/  @!P1 FADD R11, R10, R11 ;  /* 0x0000000b0a0b9221 */ /* 0x001fca0000000000 */
[----:B------:R0:W-:Y:S01]  /*05a0*/  @!P1 STS [R8], R11 ;  /* 0x0000000b08009388 */ /* 0x0001e20000000800 */
[----:B------:R-:W-:Y:S06]  /*05b0*/  BAR.SYNC.DEFER_BLOCKING 0x0 ;  /* 0x0000000000007b1d */ /* 0x000fec0000010000 */
[----:B------:R-:W-:Y:S05]  /*05c0*/  @P1 BRA `(.L_x_1) ;  /* 0x0000000000181947 */ /* 0x000fea0003800000 */
[----:B------:R-:W1:Y:S01]  /*05d0*/  S2UR UR5, SR_CgaCtaId ;  /* 0x00000000000579c3 */ /* 0x000e620000008800 */
[----:B------:R-:W-:-:S07]  /*05e0*/  UMOV UR4, 0x400 ;  /* 0x0000040000047882 */ /* 0x000fce0000000000 */
[----:B0-----:R-:W0:Y:S01]  /*05f0*/  LDC.64 R10, c[0x0][0x398] ;  /* 0x0000e600ff0a7b82 */ /* 0x001e220000000a00 */
[----:B-1----:R-:W-:-:S09]  /*0600*/  ULEA UR4, UR5, UR4, 0x18 ;  /* 0x0000000405047291 */ /* 0x002fd2000f8ec0ff */
[----:B------:R-:W0:Y:S04]  /*0610*/  LDS R9, [UR4] ;  /* 0x00000004ff097984 */ /* 0x000e280008000800 */
[----:B0-----:R1:W-:Y:S02]  /*0620*/  REDG.E.ADD.F32.FTZ.RN.STRONG.GPU desc[UR8][R10.64], R9 ;  /* 0x000000090a0079a6 */ /* 0x0013e4000c12f308 */
.L_x_1:
[----:B------:R-:W-:Y:S05]  /*0630*/  BSYNC.RECONVERGENT B0 ;  /* 0x0000000000007941 */ /* 0x000fea0003800200 */
.L_x_0:
[----:B------:R-:W-:Y:S05]  /*0640*/  @!P0 BRA `(.L_x_2) ;  /* 0xfffffff800b48947 */ /* 0x000fea000383ffff */
[----:B------:R-:W-:Y:S05]  /*0650*/  EXIT ;  /* 0x000000000000794d */ /* 0x000fea0003800000 */
.L_x_3:
[----:B------:R-:W-:-:S00]  /*0660*/  BRA `(.L_x_3) ;  /* 0xfffffffc00fc7947 */ /* 0x000fc0000383ffff */
[----:B------:R-:W-:-:S00]  /*0670*/  NOP ;  /* 0x0000000000007918 */ /* 0x000fc00000000000 */
        /* <DEDUP_REMOVED lines=8> */
.L_x_4:


//--------------------- .nv.shared._Z22VectorDotProductKernelILi1024EEvPKfS1_iRf --------------------------
	.section	.nv.shared._Z22VectorDotProductKernelILi1024EEvPKfS1_iRf,"aw",@nobits
	.sectionflags	@""
	.align	4
.nv.shared._Z22VectorDotProductKernelILi1024EEvPKfS1_iRf:
	.zero		5120


//--------------------- .nv.shared.reserved.0     --------------------------
	.section	.nv.shared.reserved.0,"aw",@nobits
	.weak		__nv_reservedSMEM_offset_0_alias
	.size		__nv_reservedSMEM_offset_0_alias, 0, 64
	.other		__nv_reservedSMEM_offset_0_alias,@"STO_CUDA_RESERVED_SHARED STV_DEFAULT"
__nv_reservedSMEM_offset_0_alias:
	.zero		0
	.zero		64


//--------------------- .nv.constant0._Z22VectorDotProductKernelILi1024EEvPKfS1_iRf --------------------------
	.section	.nv.constant0._Z22VectorDotProductKernelILi1024EEvPKfS1_iRf,"a",@progbits
	.sectionflags	@""
	.align	4
.nv.constant0._Z22VectorDotProductKernelILi1024EEvPKfS1_iRf:
	.zero		928


//--------------------- SYMBOLS --------------------------

	.type		.nv.reservedSmem.offset0,@object
	.size		.nv.reservedSmem.offset0,0x4
	.type		.nv.reservedSmem.cap,@object
	.size		.nv.reservedSmem.cap,0x4
